	.headerflags	@"EF_CUDA_TEXMODE_UNIFIED EF_CUDA_64BIT_ADDRESS EF_CUDA_ACCELERATORS EF_CUDA_SM90 EF_CUDA_VIRTUAL_SM(EF_CUDA_SM90)"
	.elftype	@"ET_EXEC"


//--------------------- .nv.info                  --------------------------
	.section	.nv.info,"",@"SHT_CUDA_INFO"
	.align	4


	//----- nvinfo : EIATTR_REGCOUNT
	.align		4
        /*0000*/ 	.byte	0x04, 0x2f
        /*0002*/ 	.short	(.L_3 - .L_2)
	.align		4
.L_2:
        /*0004*/ 	.word	index@(triton_poi_fused__native_batch_norm_legit_no_training_relu_22)
        /*0008*/ 	.word	0x00000016


	//----- nvinfo : EIATTR_MIN_STACK_SIZE
	.align		4
.L_3:
        /*000c*/ 	.byte	0x04, 0x12
        /*000e*/ 	.short	(.L_5 - .L_4)
	.align		4
.L_4:
        /*0010*/ 	.word	index@(triton_poi_fused__native_batch_norm_legit_no_training_relu_22)
        /*0014*/ 	.word	0x00000000


	//----- nvinfo : EIATTR_FRAME_SIZE
	.align		4
.L_5:
        /*0018*/ 	.byte	0x04, 0x11
        /*001a*/ 	.short	(.L_7 - .L_6)
	.align		4
.L_6:
        /*001c*/ 	.word	index@(triton_poi_fused__native_batch_norm_legit_no_training_relu_22)
        /*0020*/ 	.word	0x00000000


	//----- nvinfo : EIATTR_MIN_STACK_SIZE
	.align		4
.L_7:
        /*0024*/ 	.byte	0x04, 0x12
        /*0026*/ 	.short	(.L_9 - .L_8)
	.align		4
.L_8:
        /*0028*/ 	.word	index@(triton_poi_fused__native_batch_norm_legit_no_training_relu_22)
        /*002c*/ 	.word	0x00000000
.L_9:


//--------------------- .nv.info.triton_poi_fused__native_batch_norm_legit_no_training_relu_22 --------------------------
	.section	.nv.info.triton_poi_fused__native_batch_norm_legit_no_training_relu_22,"",@"SHT_CUDA_INFO"
	.sectionflags	@""
	.align	4


	//----- nvinfo : EIATTR_CUDA_API_VERSION
	.align		4
        /*0000*/ 	.byte	0x04, 0x37
        /*0002*/ 	.short	(.L_11 - .L_10)
.L_10:
        /*0004*/ 	.word	0x0000007c


	//----- nvinfo : EIATTR_KPARAM_INFO
	.align		4
.L_11:
        /*0008*/ 	.byte	0x04, 0x17
        /*000a*/ 	.short	(.L_13 - .L_12)
.L_12:
        /*000c*/ 	.word	0x00000000
        /*0010*/ 	.short	0x0006
        /*0012*/ 	.short	0x0030
        /*0014*/ 	.byte	0x00, 0xf0, 0x11, 0x00


	//----- nvinfo : EIATTR_KPARAM_INFO
	.align		4
.L_13:
        /*0018*/ 	.byte	0x04, 0x17
        /*001a*/ 	.short	(.L_15 - .L_14)
.L_14:
        /*001c*/ 	.word	0x00000000
        /*0020*/ 	.short	0x0005
        /*0022*/ 	.short	0x0028
        /*0024*/ 	.byte	0x00, 0xf4, 0x21, 0x00


	//----- nvinfo : EIATTR_KPARAM_INFO
	.align		4
.L_15:
        /*0028*/ 	.byte	0x04, 0x17
        /*002a*/ 	.short	(.L_17 - .L_16)
.L_16:
        /*002c*/ 	.word	0x00000000
        /*0030*/ 	.short	0x0004
        /*0032*/ 	.short	0x0020
        /*0034*/ 	.byte	0x00, 0xf4, 0x21, 0x00


	//----- nvinfo : EIATTR_KPARAM_INFO
	.align		4
.L_17:
        /*0038*/ 	.byte	0x04, 0x17
        /*003a*/ 	.short	(.L_19 - .L_18)
.L_18:
        /*003c*/ 	.word	0x00000000
        /*0040*/ 	.short	0x0003
        /*0042*/ 	.short	0x0018
        /*0044*/ 	.byte	0x00, 0xf4, 0x21, 0x00


	//----- nvinfo : EIATTR_KPARAM_INFO
	.align		4
.L_19:
        /*0048*/ 	.byte	0x04, 0x17
        /*004a*/ 	.short	(.L_21 - .L_20)
.L_20:
        /*004c*/ 	.word	0x00000000
        /*0050*/ 	.short	0x0002
        /*0052*/ 	.short	0x0010
        /*0054*/ 	.byte	0x00, 0xf4, 0x21, 0x00


	//----- nvinfo : EIATTR_KPARAM_INFO
	.align		4
.L_21:
        /*0058*/ 	.byte	0x04, 0x17
        /*005a*/ 	.short	(.L_23 - .L_22)
.L_22:
        /*005c*/ 	.word	0x00000000
        /*0060*/ 	.short	0x0001
        /*0062*/ 	.short	0x0008
        /*0064*/ 	.byte	0x00, 0xf4, 0x21, 0x00


	//----- nvinfo : EIATTR_KPARAM_INFO
	.align		4
.L_23:
        /*0068*/ 	.byte	0x04, 0x17
        /*006a*/ 	.short	(.L_25 - .L_24)
.L_24:
        /*006c*/ 	.word	0x00000000
        /*0070*/ 	.short	0x0000
        /*0072*/ 	.short	0x0000
        /*0074*/ 	.byte	0x00, 0xf4, 0x21, 0x00


	//----- nvinfo : EIATTR_SPARSE_MMA_MASK
	.align		4
.L_25:
        /*0078*/ 	.byte	0x03, 0x50
        /*007a*/ 	.short	0x0000


	//----- nvinfo : EIATTR_MAXREG_COUNT
	.align		4
        /*007c*/ 	.byte	0x03, 0x1b
        /*007e*/ 	.short	0x00ff


	//----- nvinfo : EIATTR_EXIT_INSTR_OFFSETS
	.align		4
        /*0080*/ 	.byte	0x04, 0x1c
        /*0082*/ 	.short	(.L_27 - .L_26)


	//   ....[0]....
.L_26:
        /*0084*/ 	.word	0x00000410


	//   ....[1]....
        /*0088*/ 	.word	0x00000430


	//----- nvinfo : EIATTR_REQNTID
	.align		4
.L_27:
        /*008c*/ 	.byte	0x04, 0x10
        /*008e*/ 	.short	(.L_29 - .L_28)
.L_28:
        /*0090*/ 	.word	0x00000100
        /*0094*/ 	.word	0x00000001
        /*0098*/ 	.word	0x00000001


	//----- nvinfo : EIATTR_CBANK_PARAM_SIZE
	.align		4
.L_29:
        /*009c*/ 	.byte	0x03, 0x19
        /*009e*/ 	.short	0x0034


	//----- nvinfo : EIATTR_PARAM_CBANK
	.align		4
        /*00a0*/ 	.byte	0x04, 0x0a
        /*00a2*/ 	.short	(.L_31 - .L_30)
	.align		4
.L_30:
        /*00a4*/ 	.word	index@(.nv.constant0.triton_poi_fused__native_batch_norm_legit_no_training_relu_22)
        /*00a8*/ 	.short	0x0210
        /*00aa*/ 	.short	0x0034


	//----- nvinfo : EIATTR_SW_WAR
	.align		4
.L_31:
        /*00ac*/ 	.byte	0x04, 0x36
        /*00ae*/ 	.short	(.L_33 - .L_32)
.L_32:
        /*00b0*/ 	.word	0x00000008
.L_33:


//--------------------- .nv.callgraph             --------------------------
	.section	.nv.callgraph,"",@"SHT_CUDA_CALLGRAPH"
	.align	4
	.sectionentsize	8
	.align		4
        /*0000*/ 	.word	0x00000000
	.align		4
        /*0004*/ 	.word	0xffffffff
	.align		4
        /*0008*/ 	.word	0x00000000
	.align		4
        /*000c*/ 	.word	0xfffffffe
	.align		4
        /*0010*/ 	.word	0x00000000
	.align		4
        /*0014*/ 	.word	0xfffffffd
	.align		4
        /*0018*/ 	.word	0x00000000
	.align		4
        /*001c*/ 	.word	0xfffffffc


//--------------------- .nv.constant4             --------------------------
	.section	.nv.constant4,"a",@progbits
	.align	8
	.align		8
.nv.constant4:
        /*0000*/ 	.dword	_$_str
	.align		8
        /*0008*/ 	.dword	_$_str_$_2


//--------------------- .text.triton_poi_fused__native_batch_norm_legit_no_training_relu_22 --------------------------
	.section	.text.triton_poi_fused__native_batch_norm_legit_no_training_relu_22,"ax",@progbits
	.align	128
        .global         triton_poi_fused__native_batch_norm_legit_no_training_relu_22
        .type           triton_poi_fused__native_batch_norm_legit_no_training_relu_22,@function
        .size           triton_poi_fused__native_batch_norm_legit_no_training_relu_22,(.L_x_1 - triton_poi_fused__native_batch_norm_legit_no_training_relu_22)
        .other          triton_poi_fused__native_batch_norm_legit_no_training_relu_22,@"STO_CUDA_ENTRY STV_DEFAULT"
triton_poi_fused__native_batch_norm_legit_no_training_relu_22:
.text.triton_poi_fused__native_batch_norm_legit_no_training_relu_22:
[----:B------:R-:W0:Y:S01]  /*0000*/  LDC R1, c[0x0][0x28] ;  /* 0x00000a00ff017b82 */ /* 0x000e220000000800 */
[----:B------:R-:W1:Y:S07]  /*0010*/  S2R R0, SR_TID.X ;  /* 0x0000000000007919 */ /* 0x000e6e0000002100 */
[----:B------:R-:W2:Y:S01]  /*0020*/  LDC.64 R8, c[0x0][0x220] ;  /* 0x00008800ff087b82 */ /* 0x000ea20000000a00 */
[----:B------:R-:W-:Y:S01]  /*0030*/  ULDC.64 UR4, c[0x0][0x208] ;  /* 0x0000820000047ab9 */ /* 0x000fe20000000a00 */
[----:B------:R-:W3:Y:S06]  /*0040*/  S2R R3, SR_CTAID.X ;  /* 0x0000000000037919 */ /* 0x000eec0000002500 */
[----:B------:R-:W4:Y:S08]  /*0050*/  LDC.64 R12, c[0x0][0x210] ;  /* 0x00008400ff0c7b82 */ /* 0x000f300000000a00 */
[----:B------:R-:W5:Y:S08]  /*0060*/  LDC.64 R14, c[0x0][0x218] ;  /* 0x00008600ff0e7b82 */ /* 0x000f700000000a00 */
[----:B------:R-:W5:Y:S01]  /*0070*/  LDC.64 R16, c[0x0][0x228] ;  /* 0x00008a00ff107b82 */ /* 0x000f620000000a00 */
[----:B-1----:R-:W-:-:S07]  /*0080*/  SHF.L.U32 R0, R0, 0x1, RZ ;  /* 0x0000000100007819 */ /* 0x002fce00000006ff */
[----:B------:R-:W1:Y:S01]  /*0090*/  LDC.64 R18, c[0x0][0x230] ;  /* 0x00008c00ff127b82 */ /* 0x000e620000000a00 */
[----:B------:R-:W-:-:S04]  /*00a0*/  LOP3.LUT R0, R0, 0x1fe, RZ, 0xc0, !PT ;  /* 0x000001fe00007812 */ /* 0x000fc800078ec0ff */
[----:B---3--:R-:W-:-:S04]  /*00b0*/  LEA R0, R3, R0, 0x9 ;  /* 0x0000000003007211 */ /* 0x008fc800078e48ff */
[C---:B------:R-:W-:Y:S01]  /*00c0*/  ISETP.GE.AND P0, PT, R0.reuse, 0x46500, PT ;  /* 0x000465000000780c */ /* 0x040fe20003f06270 */
[----:B------:R-:W-:-:S05]  /*00d0*/  IMAD.HI R2, R0, 0x66666667, RZ ;  /* 0x6666666700027827 */ /* 0x000fca00078e02ff */
[----:B------:R-:W-:-:S04]  /*00e0*/  SHF.R.U32.HI R3, RZ, 0x1f, R2 ;  /* 0x0000001fff037819 */ /* 0x000fc80000011602 */
[----:B------:R-:W-:-:S05]  /*00f0*/  LEA.HI.SX32 R3, R2, R3, 0x1b ;  /* 0x0000000302037211 */ /* 0x000fca00078fdaff */
[----:B------:R-:W-:Y:S01]  /*0100*/  IMAD R11, R3, -0x50, R0 ;  /* 0xffffffb0030b7824 */ /* 0x000fe200078e0200 */
[----:B------:R-:W-:-:S03]  /*0110*/  CS2R R2, SRZ ;  /* 0x0000000000027805 */ /* 0x000fc6000001ff00 */
[----:B--2---:R-:W-:-:S05]  /*0120*/  IMAD.WIDE R8, R11, 0x4, R8 ;  /* 0x000000040b087825 */ /* 0x004fca00078e0208 */
[----:B------:R2:W3:Y:S01]  /*0130*/  @!P0 LDG.E.EL.64 R2, desc[UR4][R8.64] ;  /* 0x0000000408028981 */ /* 0x0004e2000c2e1b00 */
[----:B------:R-:W-:Y:S02]  /*0140*/  CS2R R4, SRZ ;  /* 0x0000000000047805 */ /* 0x000fe4000001ff00 */
[----:B------:R-:W-:Y:S01]  /*0150*/  CS2R R6, SRZ ;  /* 0x0000000000067805 */ /* 0x000fe2000001ff00 */
[----:B----4-:R-:W-:-:S04]  /*0160*/  IMAD.WIDE R12, R0, 0x4, R12 ;  /* 0x00000004000c7825 */ /* 0x010fc800078e020c */
[C---:B-----5:R-:W-:Y:S01]  /*0170*/  IMAD.WIDE R14, R11.reuse, 0x4, R14 ;  /* 0x000000040b0e7825 */ /* 0x060fe200078e020e */
[----:B------:R-:W4:Y:S01]  /*0180*/  @!P0 LDG.E.64 R4, desc[UR4][R12.64] ;  /* 0x000000040c048981 */ /* 0x000f22000c1e1b00 */
[----:B--2---:R-:W-:Y:S02]  /*0190*/  CS2R R8, SRZ ;  /* 0x0000000000087805 */ /* 0x004fe4000001ff00 */
[C---:B0-----:R-:W-:Y:S01]  /*01a0*/  IMAD.WIDE R16, R11.reuse, 0x4, R16 ;  /* 0x000000040b107825 */ /* 0x041fe200078e0210 */
[----:B------:R0:W4:Y:S03]  /*01b0*/  @!P0 LDG.E.EL.64 R6, desc[UR4][R14.64] ;  /* 0x000000040e068981 */ /* 0x000126000c2e1b00 */
[----:B-1----:R-:W-:Y:S01]  /*01c0*/  IMAD.WIDE R18, R11, 0x4, R18 ;  /* 0x000000040b127825 */ /* 0x002fe200078e0212 */
[----:B------:R-:W-:-:S04]  /*01d0*/  CS2R R10, SRZ ;  /* 0x00000000000a7805 */ /* 0x000fc8000001ff00 */
[----:B------:R-:W2:Y:S04]  /*01e0*/  @!P0 LDG.E.EL.64 R8, desc[UR4][R18.64] ;  /* 0x0000000412088981 */ /* 0x000ea8000c2e1b00 */
[----:B------:R-:W2:Y:S01]  /*01f0*/  @!P0 LDG.E.EL.64 R10, desc[UR4][R16.64] ;  /* 0x00000004100a8981 */ /* 0x000ea2000c2e1b00 */
[----:B0-----:R-:W-:Y:S01]  /*0200*/  HFMA2.MMA R14, -RZ, RZ, 1.625, 0 ;  /* 0x3e800000ff0e7435 */ /* 0x001fe200000001ff */
[----:B---3--:R-:W-:Y:S01]  /*0210*/  FADD R2, R2, 0.0010000000474974513054 ;  /* 0x3a83126f02027421 */ /* 0x008fe20000000000 */
[----:B------:R-:W-:-:S03]  /*0220*/  FADD R3, R3, 0.0010000000474974513054 ;  /* 0x3a83126f03037421 */ /* 0x000fc60000000000 */
[----:B------:R-:W0:Y:S08]  /*0230*/  MUFU.SQRT R12, R2 ;  /* 0x00000002000c7308 */ /* 0x000e300000002000 */
[----:B------:R1:W3:Y:S01]  /*0240*/  MUFU.SQRT R13, R3 ;  /* 0x00000003000d7308 */ /* 0x0002e20000002000 */
[C---:B0-----:R-:W-:Y:S02]  /*0250*/  FSETP.GT.AND P1, PT, R12.reuse, 8.50705917302346158658e+37, PT ;  /* 0x7e8000000c00780b */ /* 0x041fe40003f24000 */
[----:B------:R-:W-:Y:S01]  /*0260*/  FSETP.GEU.AND P3, PT, R12, 1.175494350822287508e-38, PT ;  /* 0x008000000c00780b */ /* 0x000fe20003f6e000 */
[----:B-1----:R-:W0:Y:S01]  /*0270*/  LDC.64 R2, c[0x0][0x238] ;  /* 0x00008e00ff027b82 */ /* 0x002e220000000a00 */
[----:B---3--:R-:W-:-:S02]  /*0280*/  FSETP.GT.AND P2, PT, R13, 8.50705917302346158658e+37, PT ;  /* 0x7e8000000d00780b */ /* 0x008fc40003f44000 */
[----:B------:R-:W-:-:S07]  /*0290*/  FSETP.GEU.AND P4, PT, R13, 1.175494350822287508e-38, PT ;  /* 0x008000000d00780b */ /* 0x000fce0003f8e000 */
[----:B------:R-:W-:-:S04]  /*02a0*/  @P1 FMUL R12, R12, 0.25 ;  /* 0x3e8000000c0c1820 */ /* 0x000fc80000400000 */
[----:B------:R-:W-:Y:S01]  /*02b0*/  @!P3 FMUL R12, R12, 16777216 ;  /* 0x4b8000000c0cb820 */ /* 0x000fe20000400000 */
[----:B------:R-:W-:-:S04]  /*02c0*/  @P2 FMUL R13, R13, 0.25 ;  /* 0x3e8000000d0d2820 */ /* 0x000fc80000400000 */
[----:B------:R-:W-:Y:S01]  /*02d0*/  @!P4 FMUL R13, R13, 16777216 ;  /* 0x4b8000000d0dc820 */ /* 0x000fe20000400000 */
[----:B------:R-:W1:Y:S01]  /*02e0*/  MUFU.RCP R12, R12 ;  /* 0x0000000c000c7308 */ /* 0x000e620000001000 */
[----:B------:R-:W-:-:S07]  /*02f0*/  FSEL R15, R14, 1, P1 ;  /* 0x3f8000000e0f7808 */ /* 0x000fce0000800000 */
[----:B------:R-:W3:Y:S01]  /*0300*/  MUFU.RCP R13, R13 ;  /* 0x0000000d000d7308 */ /* 0x000ee20000001000 */
[----:B------:R-:W-:Y:S01]  /*0310*/  FSEL R14, R14, 1, P2 ;  /* 0x3f8000000e0e7808 */ /* 0x000fe20001000000 */
[----:B------:R-:W-:-:S04]  /*0320*/  @!P3 FMUL R15, R15, 16777216 ;  /* 0x4b8000000f0fb820 */ /* 0x000fc80000400000 */
[----:B------:R-:W-:Y:S01]  /*0330*/  @!P4 FMUL R14, R14, 16777216 ;  /* 0x4b8000000e0ec820 */ /* 0x000fe20000400000 */
[----:B----4-:R-:W-:Y:S01]  /*0340*/  FADD R5, -R7, R5 ;  /* 0x0000000507057221 */ /* 0x010fe20000000100 */
[----:B------:R-:W-:Y:S01]  /*0350*/  FADD R4, -R6, R4 ;  /* 0x0000000406047221 */ /* 0x000fe20000000100 */
[----:B-1----:R-:W-:Y:S01]  /*0360*/  FMUL R15, R12, R15 ;  /* 0x0000000f0c0f7220 */ /* 0x002fe20000400000 */
[----:B---3--:R-:W-:-:S03]  /*0370*/  FMUL R14, R13, R14 ;  /* 0x0000000e0d0e7220 */ /* 0x008fc60000400000 */
[----:B------:R-:W-:Y:S01]  /*0380*/  FMUL R15, R4, R15 ;  /* 0x0000000f040f7220 */ /* 0x000fe20000400000 */
[----:B------:R-:W-:-:S03]  /*0390*/  FMUL R14, R5, R14 ;  /* 0x0000000e050e7220 */ /* 0x000fc60000400000 */
[----:B--2---:R-:W-:Y:S01]  /*03a0*/  FFMA R8, R15, R10, R8 ;  /* 0x0000000a0f087223 */ /* 0x004fe20000000008 */
[----:B------:R-:W-:-:S04]  /*03b0*/  FFMA R9, R14, R11, R9 ;  /* 0x0000000b0e097223 */ /* 0x000fc80000000009 */
[----:B------:R-:W-:Y:S02]  /*03c0*/  FSETP.GEU.AND P1, PT, R8, RZ, PT ;  /* 0x000000ff0800720b */ /* 0x000fe40003f2e000 */
[C---:B------:R-:W-:Y:S01]  /*03d0*/  FSETP.GEU.AND P2, PT, R9.reuse, RZ, PT ;  /* 0x000000ff0900720b */ /* 0x040fe20003f4e000 */
[----:B0-----:R-:W-:Y:S01]  /*03e0*/  IMAD.WIDE R2, R0, 0x4, R2 ;  /* 0x0000000400027825 */ /* 0x001fe200078e0202 */
[----:B------:R-:W-:Y:S02]  /*03f0*/  FSEL R8, R8, RZ, P1 ;  /* 0x000000ff08087208 */ /* 0x000fe40000800000 */
[----:B------:R-:W-:Y:S01]  /*0400*/  FSEL R9, R9, RZ, P2 ;  /* 0x000000ff09097208 */ /* 0x000fe20001000000 */
[----:B------:R-:W-:Y:S08]  /*0410*/  @P0 EXIT ;  /* 0x000000000000094d */ /* 0x000ff00003800000 */
[----:B------:R-:W-:Y:S01]  /*0420*/  STG.E.64 desc[UR4][R2.64], R8 ;  /* 0x0000000802007986 */ /* 0x000fe2000c101b04 */
[----:B------:R-:W-:Y:S05]  /*0430*/  EXIT ;  /* 0x000000000000794d */ /* 0x000fea0003800000 */
.L_x_0:
[----:B------:R-:W-:-:S00]  /*0440*/  BRA `(.L_x_0) ;  /* 0xfffffffc00fc7947 */ /* 0x000fc0000383ffff */
[----:B------:R-:W-:-:S00]  /*0450*/  NOP ;  /* 0x0000000000007918 */ /* 0x000fc00000000000 */
        /* <DEDUP_REMOVED lines=10> */
.L_x_1:


//--------------------- .nv.global.init           --------------------------
	.section	.nv.global.init,"aw",@progbits
.nv.global.init:
	.type		_$_str,@object
	.size		_$_str,(_$_str_$_2 - _$_str)
_$_str:
        /*0000*/ 	.byte	0x5f, 0x5f, 0x43, 0x55, 0x44, 0x41, 0x5f, 0x46, 0x54, 0x5a, 0x00
	.type		_$_str_$_2,@object
	.size		_$_str_$_2,(.L_1 - _$_str_$_2)
_$_str_$_2:
        /*000b*/ 	.byte	0x5f, 0x5f, 0x43, 0x55, 0x44, 0x41, 0x5f, 0x50, 0x52, 0x45, 0x43, 0x5f, 0x53, 0x51, 0x52, 0x54
        /*001b*/ 	.byte	0x00
.L_1:


//--------------------- .nv.constant0.triton_poi_fused__native_batch_norm_legit_no_training_relu_22 --------------------------
	.section	.nv.constant0.triton_poi_fused__native_batch_norm_legit_no_training_relu_22,"a",@progbits
	.sectionflags	@""
	.align	4
.nv.constant0.triton_poi_fused__native_batch_norm_legit_no_training_relu_22:
	.zero		580
